	.headerflags	@"EF_CUDA_TEXMODE_UNIFIED EF_CUDA_64BIT_ADDRESS EF_CUDA_ACCELERATORS EF_CUDA_SM90 EF_CUDA_VIRTUAL_SM(EF_CUDA_SM90)"
	.elftype	@"ET_EXEC"


//--------------------- .nv.info                  --------------------------
	.section	.nv.info,"",@"SHT_CUDA_INFO"
	.align	4


	//----- nvinfo : EIATTR_REGCOUNT
	.align		4
        /*0000*/ 	.byte	0x04, 0x2f
        /*0002*/ 	.short	(.L_3 - .L_2)
	.align		4
.L_2:
        /*0004*/ 	.word	index@(triton_poi_fused__native_batch_norm_legit_no_training_cat_relu_21)
        /*0008*/ 	.word	0x0000001a


	//----- nvinfo : EIATTR_MIN_STACK_SIZE
	.align		4
.L_3:
        /*000c*/ 	.byte	0x04, 0x12
        /*000e*/ 	.short	(.L_5 - .L_4)
	.align		4
.L_4:
        /*0010*/ 	.word	index@(triton_poi_fused__native_batch_norm_legit_no_training_cat_relu_21)
        /*0014*/ 	.word	0x00000000


	//----- nvinfo : EIATTR_FRAME_SIZE
	.align		4
.L_5:
        /*0018*/ 	.byte	0x04, 0x11
        /*001a*/ 	.short	(.L_7 - .L_6)
	.align		4
.L_6:
        /*001c*/ 	.word	index@(triton_poi_fused__native_batch_norm_legit_no_training_cat_relu_21)
        /*0020*/ 	.word	0x00000000


	//----- nvinfo : EIATTR_MIN_STACK_SIZE
	.align		4
.L_7:
        /*0024*/ 	.byte	0x04, 0x12
        /*0026*/ 	.short	(.L_9 - .L_8)
	.align		4
.L_8:
        /*0028*/ 	.word	index@(triton_poi_fused__native_batch_norm_legit_no_training_cat_relu_21)
        /*002c*/ 	.word	0x00000000
.L_9:


//--------------------- .nv.info.triton_poi_fused__native_batch_norm_legit_no_training_cat_relu_21 --------------------------
	.section	.nv.info.triton_poi_fused__native_batch_norm_legit_no_training_cat_relu_21,"",@"SHT_CUDA_INFO"
	.sectionflags	@""
	.align	4


	//----- nvinfo : EIATTR_CUDA_API_VERSION
	.align		4
        /*0000*/ 	.byte	0x04, 0x37
        /*0002*/ 	.short	(.L_11 - .L_10)
.L_10:
        /*0004*/ 	.word	0x0000007c


	//----- nvinfo : EIATTR_KPARAM_INFO
	.align		4
.L_11:
        /*0008*/ 	.byte	0x04, 0x17
        /*000a*/ 	.short	(.L_13 - .L_12)
.L_12:
        /*000c*/ 	.word	0x00000000
        /*0010*/ 	.short	0x0009
        /*0012*/ 	.short	0x0048
        /*0014*/ 	.byte	0x00, 0xf0, 0x11, 0x00


	//----- nvinfo : EIATTR_KPARAM_INFO
	.align		4
.L_13:
        /*0018*/ 	.byte	0x04, 0x17
        /*001a*/ 	.short	(.L_15 - .L_14)
.L_14:
        /*001c*/ 	.word	0x00000000
        /*0020*/ 	.short	0x0008
        /*0022*/ 	.short	0x0040
        /*0024*/ 	.byte	0x00, 0xf4, 0x21, 0x00


	//----- nvinfo : EIATTR_KPARAM_INFO
	.align		4
.L_15:
        /*0028*/ 	.byte	0x04, 0x17
        /*002a*/ 	.short	(.L_17 - .L_16)
.L_16:
        /*002c*/ 	.word	0x00000000
        /*0030*/ 	.short	0x0007
        /*0032*/ 	.short	0x0038
        /*0034*/ 	.byte	0x00, 0xf4, 0x21, 0x00


	//----- nvinfo : EIATTR_KPARAM_INFO
	.align		4
.L_17:
        /*0038*/ 	.byte	0x04, 0x17
        /*003a*/ 	.short	(.L_19 - .L_18)
.L_18:
        /*003c*/ 	.word	0x00000000
        /*0040*/ 	.short	0x0006
        /*0042*/ 	.short	0x0030
        /*0044*/ 	.byte	0x00, 0xf4, 0x21, 0x00


	//----- nvinfo : EIATTR_KPARAM_INFO
	.align		4
.L_19:
        /*0048*/ 	.byte	0x04, 0x17
        /*004a*/ 	.short	(.L_21 - .L_20)
.L_20:
        /*004c*/ 	.word	0x00000000
        /*0050*/ 	.short	0x0005
        /*0052*/ 	.short	0x0028
        /*0054*/ 	.byte	0x00, 0xf4, 0x21, 0x00


	//----- nvinfo : EIATTR_KPARAM_INFO
	.align		4
.L_21:
        /*0058*/ 	.byte	0x04, 0x17
        /*005a*/ 	.short	(.L_23 - .L_22)
.L_22:
        /*005c*/ 	.word	0x00000000
        /*0060*/ 	.short	0x0004
        /*0062*/ 	.short	0x0020
        /*0064*/ 	.byte	0x00, 0xf4, 0x21, 0x00


	//----- nvinfo : EIATTR_KPARAM_INFO
	.align		4
.L_23:
        /*0068*/ 	.byte	0x04, 0x17
        /*006a*/ 	.short	(.L_25 - .L_24)
.L_24:
        /*006c*/ 	.word	0x00000000
        /*0070*/ 	.short	0x0003
        /*0072*/ 	.short	0x0018
        /*0074*/ 	.byte	0x00, 0xf4, 0x21, 0x00


	//----- nvinfo : EIATTR_KPARAM_INFO
	.align		4
.L_25:
        /*0078*/ 	.byte	0x04, 0x17
        /*007a*/ 	.short	(.L_27 - .L_26)
.L_26:
        /*007c*/ 	.word	0x00000000
        /*0080*/ 	.short	0x0002
        /*0082*/ 	.short	0x0010
        /*0084*/ 	.byte	0x00, 0xf4, 0x21, 0x00


	//----- nvinfo : EIATTR_KPARAM_INFO
	.align		4
.L_27:
        /*0088*/ 	.byte	0x04, 0x17
        /*008a*/ 	.short	(.L_29 - .L_28)
.L_28:
        /*008c*/ 	.word	0x00000000
        /*0090*/ 	.short	0x0001
        /*0092*/ 	.short	0x0008
        /*0094*/ 	.byte	0x00, 0xf4, 0x21, 0x00


	//----- nvinfo : EIATTR_KPARAM_INFO
	.align		4
.L_29:
        /*0098*/ 	.byte	0x04, 0x17
        /*009a*/ 	.short	(.L_31 - .L_30)
.L_30:
        /*009c*/ 	.word	0x00000000
        /*00a0*/ 	.short	0x0000
        /*00a2*/ 	.short	0x0000
        /*00a4*/ 	.byte	0x00, 0xf4, 0x21, 0x00


	//----- nvinfo : EIATTR_SPARSE_MMA_MASK
	.align		4
.L_31:
        /*00a8*/ 	.byte	0x03, 0x50
        /*00aa*/ 	.short	0x0000


	//----- nvinfo : EIATTR_MAXREG_COUNT
	.align		4
        /*00ac*/ 	.byte	0x03, 0x1b
        /*00ae*/ 	.short	0x00ff


	//----- nvinfo : EIATTR_EXIT_INSTR_OFFSETS
	.align		4
        /*00b0*/ 	.byte	0x04, 0x1c
        /*00b2*/ 	.short	(.L_33 - .L_32)


	//   ....[0]....
.L_32:
        /*00b4*/ 	.word	0x00000560


	//----- nvinfo : EIATTR_REQNTID
	.align		4
.L_33:
        /*00b8*/ 	.byte	0x04, 0x10
        /*00ba*/ 	.short	(.L_35 - .L_34)
.L_34:
        /*00bc*/ 	.word	0x00000080
        /*00c0*/ 	.word	0x00000001
        /*00c4*/ 	.word	0x00000001


	//----- nvinfo : EIATTR_CBANK_PARAM_SIZE
	.align		4
.L_35:
        /*00c8*/ 	.byte	0x03, 0x19
        /*00ca*/ 	.short	0x004c


	//----- nvinfo : EIATTR_PARAM_CBANK
	.align		4
        /*00cc*/ 	.byte	0x04, 0x0a
        /*00ce*/ 	.short	(.L_37 - .L_36)
	.align		4
.L_36:
        /*00d0*/ 	.word	index@(.nv.constant0.triton_poi_fused__native_batch_norm_legit_no_training_cat_relu_21)
        /*00d4*/ 	.short	0x0210
        /*00d6*/ 	.short	0x004c


	//----- nvinfo : EIATTR_SW_WAR
	.align		4
.L_37:
        /*00d8*/ 	.byte	0x04, 0x36
        /*00da*/ 	.short	(.L_39 - .L_38)
.L_38:
        /*00dc*/ 	.word	0x00000008
.L_39:


//--------------------- .nv.callgraph             --------------------------
	.section	.nv.callgraph,"",@"SHT_CUDA_CALLGRAPH"
	.align	4
	.sectionentsize	8
	.align		4
        /*0000*/ 	.word	0x00000000
	.align		4
        /*0004*/ 	.word	0xffffffff
	.align		4
        /*0008*/ 	.word	0x00000000
	.align		4
        /*000c*/ 	.word	0xfffffffe
	.align		4
        /*0010*/ 	.word	0x00000000
	.align		4
        /*0014*/ 	.word	0xfffffffd
	.align		4
        /*0018*/ 	.word	0x00000000
	.align		4
        /*001c*/ 	.word	0xfffffffc


//--------------------- .nv.constant4             --------------------------
	.section	.nv.constant4,"a",@progbits
	.align	8
	.align		8
.nv.constant4:
        /*0000*/ 	.dword	_$_str
	.align		8
        /*0008*/ 	.dword	_$_str_$_2


//--------------------- .text.triton_poi_fused__native_batch_norm_legit_no_training_cat_relu_21 --------------------------
	.section	.text.triton_poi_fused__native_batch_norm_legit_no_training_cat_relu_21,"ax",@progbits
	.align	128
        .global         triton_poi_fused__native_batch_norm_legit_no_training_cat_relu_21
        .type           triton_poi_fused__native_batch_norm_legit_no_training_cat_relu_21,@function
        .size           triton_poi_fused__native_batch_norm_legit_no_training_cat_relu_21,(.L_x_1 - triton_poi_fused__native_batch_norm_legit_no_training_cat_relu_21)
        .other          triton_poi_fused__native_batch_norm_legit_no_training_cat_relu_21,@"STO_CUDA_ENTRY STV_DEFAULT"
triton_poi_fused__native_batch_norm_legit_no_training_cat_relu_21:
.text.triton_poi_fused__native_batch_norm_legit_no_training_cat_relu_21:
[----:B------:R-:W-:Y:S01]  /*0000*/  LDC R1, c[0x0][0x28] ;  /* 0x00000a00ff017b82 */ /* 0x000fe20000000800 */
[----:B------:R-:W1:Y:S07]  /*0010*/  S2R R0, SR_TID.X ;  /* 0x0000000000007919 */ /* 0x000e6e0000002100 */
[----:B------:R-:W2:Y:S01]  /*0020*/  LDC.64 R6, c[0x0][0x230] ;  /* 0x00008c00ff067b82 */ /* 0x000ea20000000a00 */
[----:B------:R-:W-:Y:S01]  /*0030*/  ULDC.64 UR4, c[0x0][0x208] ;  /* 0x0000820000047ab9 */ /* 0x000fe20000000a00 */
[----:B------:R-:W3:Y:S06]  /*0040*/  S2R R3, SR_CTAID.X ;  /* 0x0000000000037919 */ /* 0x000eec0000002500 */
[----:B------:R-:W4:Y:S08]  /*0050*/  LDC.64 R16, c[0x0][0x220] ;  /* 0x00008800ff107b82 */ /* 0x000f300000000a00 */
[----:B------:R-:W5:Y:S01]  /*0060*/  LDC.64 R14, c[0x0][0x228] ;  /* 0x00008a00ff0e7b82 */ /* 0x000f620000000a00 */
[----:B-1----:R-:W-:-:S05]  /*0070*/  IMAD.SHL.U32 R0, R0, 0x2, RZ ;  /* 0x0000000200007824 */ /* 0x002fca00078e00ff */
[----:B------:R-:W-:-:S05]  /*0080*/  LOP3.LUT R0, R0, 0xfe, RZ, 0xc0, !PT ;  /* 0x000000fe00007812 */ /* 0x000fca00078ec0ff */
[----:B---3--:R-:W-:-:S05]  /*0090*/  IMAD R0, R3, 0x100, R0 ;  /* 0x0000010003007824 */ /* 0x008fca00078e0200 */
[----:B------:R-:W-:-:S04]  /*00a0*/  SHF.R.S32.HI R3, RZ, 0x1f, R0 ;  /* 0x0000001fff037819 */ /* 0x000fc80000011400 */
[----:B------:R-:W-:-:S04]  /*00b0*/  LEA.HI R2, R3, R0, RZ, 0x8 ;  /* 0x0000000003027211 */ /* 0x000fc800078f40ff */
[----:B------:R-:W-:-:S04]  /*00c0*/  SHF.R.S32.HI R11, RZ, 0x8, R2 ;  /* 0x00000008ff0b7819 */ /* 0x000fc80000011402 */
[----:B------:R-:W-:-:S04]  /*00d0*/  LEA.HI R4, R11, R11, RZ, 0x6 ;  /* 0x0000000b0b047211 */ /* 0x000fc800078f30ff */
[----:B------:R-:W-:-:S04]  /*00e0*/  LOP3.LUT R4, R4, 0xffffffc0, RZ, 0xc0, !PT ;  /* 0xffffffc004047812 */ /* 0x000fc800078ec0ff */
[----:B------:R-:W-:Y:S02]  /*00f0*/  IADD3 R11, R11, -R4, RZ ;  /* 0x800000040b0b7210 */ /* 0x000fe40007ffe0ff */
[----:B------:R-:W-:Y:S01]  /*0100*/  LOP3.LUT R9, R2, 0xffffff00, RZ, 0xc0, !PT ;  /* 0xffffff0002097812 */ /* 0x000fe200078ec0ff */
[----:B------:R-:W1:Y:S02]  /*0110*/  LDC.64 R4, c[0x0][0x218] ;  /* 0x00008600ff047b82 */ /* 0x000e640000000a00 */
[----:B--2---:R-:W-:-:S06]  /*0120*/  IMAD.WIDE R6, R11, 0x4, R6 ;  /* 0x000000040b067825 */ /* 0x004fcc00078e0206 */
[----:B------:R2:W3:Y:S01]  /*0130*/  LDG.E.EL R7, desc[UR4][R6.64] ;  /* 0x0000000406077981 */ /* 0x0004e2000c2e1900 */
[----:B------:R-:W-:Y:S01]  /*0140*/  LEA.HI R8, R3, R0, RZ, 0xe ;  /* 0x0000000003087211 */ /* 0x000fe200078f70ff */
[----:B------:R-:W-:Y:S01]  /*0150*/  IMAD.IADD R9, R0, 0x1, -R9 ;  /* 0x0000000100097824 */ /* 0x000fe200078e0a09 */
[----:B------:R-:W5:Y:S01]  /*0160*/  LDC.64 R2, c[0x0][0x210] ;  /* 0x00008400ff027b82 */ /* 0x000f620000000a00 */
[C---:B------:R-:W-:Y:S02]  /*0170*/  ISETP.GT.AND P0, PT, R11.reuse, 0x3b, PT ;  /* 0x0000003b0b00780c */ /* 0x040fe40003f04270 */
[----:B------:R-:W-:Y:S02]  /*0180*/  SHF.R.S32.HI R10, RZ, 0xe, R8 ;  /* 0x0000000eff0a7819 */ /* 0x000fe40000011408 */
[----:B------:R-:W-:Y:S02]  /*0190*/  ISETP.GE.AND P2, PT, R11, 0x3c, PT ;  /* 0x0000003c0b00780c */ /* 0x000fe40003f46270 */
[----:B------:R-:W-:-:S02]  /*01a0*/  LEA R12, R10, R9, 0xa ;  /* 0x000000090a0c7211 */ /* 0x000fc400078e50ff */
[----:B------:R-:W-:-:S03]  /*01b0*/  LOP3.LUT R9, R8, 0xffffc000, RZ, 0xc0, !PT ;  /* 0xffffc00008097812 */ /* 0x000fc600078ec0ff */
[----:B------:R-:W-:Y:S01]  /*01c0*/  IMAD R12, R11, 0x100, R12 ;  /* 0x000001000b0c7824 */ /* 0x000fe200078e020c */
[----:B------:R-:W-:Y:S01]  /*01d0*/  IADD3 R9, R0, -R9, RZ ;  /* 0x8000000900097210 */ /* 0x000fe20007ffe0ff */
[----:B--2---:R-:W-:Y:S02]  /*01e0*/  HFMA2.MMA R6, -RZ, RZ, 0, 0 ;  /* 0x00000000ff067435 */ /* 0x004fe400000001ff */
[----:B------:R-:W-:Y:S02]  /*01f0*/  VIADD R21, R12, 0xffffc400 ;  /* 0xffffc4000c157836 */ /* 0x000fe40000000000 */
[----:B------:R-:W-:Y:S01]  /*0200*/  IMAD R19, R10, 0x3c00, R9 ;  /* 0x00003c000a137824 */ /* 0x000fe200078e0209 */
[----:B------:R-:W2:Y:S01]  /*0210*/  LDC.64 R12, c[0x0][0x238] ;  /* 0x00008e00ff0c7b82 */ /* 0x000ea20000000a00 */
[----:B-1----:R-:W-:Y:S01]  /*0220*/  IMAD.WIDE R20, R21, 0x4, R4 ;  /* 0x0000000415147825 */ /* 0x002fe200078e0204 */
[----:B------:R-:W-:-:S03]  /*0230*/  CS2R R4, SRZ ;  /* 0x0000000000047805 */ /* 0x000fc6000001ff00 */
[----:B----4-:R-:W-:-:S03]  /*0240*/  IMAD.WIDE R22, R11, 0x4, R16 ;  /* 0x000000040b167825 */ /* 0x010fc600078e0210 */
[----:B------:R-:W1:Y:S01]  /*0250*/  LDC.64 R8, c[0x0][0x240] ;  /* 0x00009000ff087b82 */ /* 0x000e620000000a00 */
[----:B------:R-:W-:Y:S01]  /*0260*/  IMAD.MOV.U32 R10, RZ, RZ, RZ ;  /* 0x000000ffff0a7224 */ /* 0x000fe200078e00ff */
[----:B------:R-:W4:Y:S01]  /*0270*/  @P0 LDG.E.64 R4, desc[UR4][R20.64] ;  /* 0x0000000414040981 */ /* 0x000f22000c1e1b00 */
[----:B0----5:R-:W-:Y:S01]  /*0280*/  IMAD.WIDE R18, R19, 0x4, R2 ;  /* 0x0000000413127825 */ /* 0x021fe200078e0202 */
[----:B------:R-:W-:Y:S02]  /*0290*/  CS2R R2, SRZ ;  /* 0x0000000000027805 */ /* 0x000fe4000001ff00 */
[----:B------:R-:W5:Y:S01]  /*02a0*/  @P0 LDG.E.EL R6, desc[UR4][R22.64+-0xf0] ;  /* 0xffff100416060981 */ /* 0x000f62000c2e1900 */
[----:B------:R-:W-:-:S03]  /*02b0*/  IMAD.WIDE R14, R11, 0x4, R14 ;  /* 0x000000040b0e7825 */ /* 0x000fc600078e020e */
[----:B------:R-:W5:Y:S04]  /*02c0*/  @P0 LDG.E.EL R10, desc[UR4][R22.64+-0xf0] ;  /* 0xffff1004160a0981 */ /* 0x000f68000c2e1900 */
[----:B------:R-:W5:Y:S04]  /*02d0*/  @!P2 LDG.E.64 R2, desc[UR4][R18.64] ;  /* 0x000000041202a981 */ /* 0x000f68000c1e1b00 */
[----:B------:R-:W5:Y:S01]  /*02e0*/  LDG.E.EL R14, desc[UR4][R14.64] ;  /* 0x000000040e0e7981 */ /* 0x000f62000c2e1900 */
[----:B--2---:R-:W-:-:S04]  /*02f0*/  IMAD.WIDE R16, R11, 0x4, R12 ;  /* 0x000000040b107825 */ /* 0x004fc800078e020c */
[----:B-1----:R-:W-:Y:S02]  /*0300*/  IMAD.WIDE R8, R11, 0x4, R8 ;  /* 0x000000040b087825 */ /* 0x002fe400078e0208 */
[----:B------:R0:W2:Y:S04]  /*0310*/  LDG.E.EL R11, desc[UR4][R16.64] ;  /* 0x00000004100b7981 */ /* 0x0000a8000c2e1900 */
[----:B------:R1:W2:Y:S01]  /*0320*/  LDG.E.EL R12, desc[UR4][R8.64] ;  /* 0x00000004080c7981 */ /* 0x0002a2000c2e1900 */
[----:B0-----:R-:W-:Y:S01]  /*0330*/  MOV R16, 0x3e800000 ;  /* 0x3e80000000107802 */ /* 0x001fe20000000f00 */
[----:B-1----:R-:W0:Y:S02]  /*0340*/  LDC.64 R8, c[0x0][0x248] ;  /* 0x00009200ff087b82 */ /* 0x002e240000000a00 */
[----:B0-----:R-:W-:-:S04]  /*0350*/  IMAD.WIDE R8, R0, 0x4, R8 ;  /* 0x0000000400087825 */ /* 0x001fc800078e0208 */
[----:B---3--:R-:W-:-:S04]  /*0360*/  FADD R7, R7, 9.9999997473787516356e-06 ;  /* 0x3727c5ac07077421 */ /* 0x008fc80000000000 */
[----:B------:R-:W0:Y:S02]  /*0370*/  MUFU.SQRT R13, R7 ;  /* 0x00000007000d7308 */ /* 0x000e240000002000 */
[C---:B0-----:R-:W-:Y:S02]  /*0380*/  FSETP.GT.AND P1, PT, R13.reuse, 8.50705917302346158658e+37, PT ;  /* 0x7e8000000d00780b */ /* 0x041fe40003f24000 */
[----:B------:R-:W-:-:S11]  /*0390*/  FSETP.GEU.AND P3, PT, R13, 1.175494350822287508e-38, PT ;  /* 0x008000000d00780b */ /* 0x000fd60003f6e000 */
[----:B------:R-:W-:-:S04]  /*03a0*/  @P1 FMUL R13, R13, 0.25 ;  /* 0x3e8000000d0d1820 */ /* 0x000fc80000400000 */
[----:B------:R-:W-:-:S06]  /*03b0*/  @!P3 FMUL R13, R13, 16777216 ;  /* 0x4b8000000d0db820 */ /* 0x000fcc0000400000 */
[----:B------:R-:W0:Y:S01]  /*03c0*/  MUFU.RCP R13, R13 ;  /* 0x0000000d000d7308 */ /* 0x000e220000001000 */
[----:B----4-:R-:W-:Y:S02]  /*03d0*/  SEL R15, R4, RZ, P0 ;  /* 0x000000ff040f7207 */ /* 0x010fe40000000000 */
[----:B------:R-:W-:Y:S02]  /*03e0*/  FSEL R16, R16, 1, P1 ;  /* 0x3f80000010107808 */ /* 0x000fe40000800000 */
[----:B-----5:R-:W-:Y:S02]  /*03f0*/  SEL R6, R6, RZ, P0 ;  /* 0x000000ff06067207 */ /* 0x020fe40000000000 */
[----:B------:R-:W-:Y:S02]  /*0400*/  SEL R19, R5, RZ, P0 ;  /* 0x000000ff05137207 */ /* 0x000fe40000000000 */
[----:B------:R-:W-:Y:S01]  /*0410*/  SEL R10, R10, RZ, P0 ;  /* 0x000000ff0a0a7207 */ /* 0x000fe20000000000 */
[----:B------:R-:W1:Y:S01]  /*0420*/  LDC.64 R4, c[0x0][0x250] ;  /* 0x00009400ff047b82 */ /* 0x000e620000000a00 */
[----:B------:R-:W-:Y:S01]  /*0430*/  SEL R2, R2, RZ, !P2 ;  /* 0x000000ff02027207 */ /* 0x000fe20005000000 */
[----:B------:R-:W-:Y:S01]  /*0440*/  @!P3 FMUL R16, R16, 16777216 ;  /* 0x4b8000001010b820 */ /* 0x000fe20000400000 */
[----:B------:R-:W-:Y:S01]  /*0450*/  SEL R3, R3, RZ, !P2 ;  /* 0x000000ff03037207 */ /* 0x000fe20005000000 */
[----:B------:R-:W-:Y:S01]  /*0460*/  @P2 FADD R2, R15, R6 ;  /* 0x000000060f022221 */ /* 0x000fe20000000000 */
[----:B------:R-:W-:Y:S01]  /*0470*/  @P2 FADD R3, R19, R10 ;  /* 0x0000000a13032221 */ /* 0x000fe20000000000 */
[----:B0-----:R-:W-:-:S02]  /*0480*/  FMUL R13, R13, R16 ;  /* 0x000000100d0d7220 */ /* 0x001fc40000400000 */
[C---:B------:R-:W-:Y:S01]  /*0490*/  FADD R6, -R14.reuse, R2 ;  /* 0x000000020e067221 */ /* 0x040fe20000000100 */
[----:B------:R-:W-:-:S03]  /*04a0*/  FADD R14, -R14, R3 ;  /* 0x000000030e0e7221 */ /* 0x000fc60000000100 */
[-C--:B------:R-:W-:Y:S01]  /*04b0*/  FMUL R6, R6, R13.reuse ;  /* 0x0000000d06067220 */ /* 0x080fe20000400000 */
[----:B------:R-:W-:-:S03]  /*04c0*/  FMUL R13, R14, R13 ;  /* 0x0000000d0e0d7220 */ /* 0x000fc60000400000 */
[C-C-:B--2---:R-:W-:Y:S01]  /*04d0*/  FFMA R6, R11.reuse, R6, R12.reuse ;  /* 0x000000060b067223 */ /* 0x144fe2000000000c */
[----:B------:R-:W-:-:S04]  /*04e0*/  FFMA R13, R11, R13, R12 ;  /* 0x0000000d0b0d7223 */ /* 0x000fc8000000000c */
[----:B------:R-:W-:Y:S02]  /*04f0*/  FSETP.GEU.AND P0, PT, R6, RZ, PT ;  /* 0x000000ff0600720b */ /* 0x000fe40003f0e000 */
[C---:B------:R-:W-:Y:S01]  /*0500*/  FSETP.GEU.AND P1, PT, R13.reuse, RZ, PT ;  /* 0x000000ff0d00720b */ /* 0x040fe20003f2e000 */
[----:B-1----:R-:W-:Y:S01]  /*0510*/  IMAD.WIDE R4, R0, 0x4, R4 ;  /* 0x0000000400047825 */ /* 0x002fe200078e0204 */
[----:B------:R-:W-:Y:S02]  /*0520*/  FSEL R6, R6, RZ, P0 ;  /* 0x000000ff06067208 */ /* 0x000fe40000000000 */
[----:B------:R-:W-:Y:S01]  /*0530*/  FSEL R7, R13, RZ, P1 ;  /* 0x000000ff0d077208 */ /* 0x000fe20000800000 */
[----:B------:R-:W-:Y:S04]  /*0540*/  STG.E.64 desc[UR4][R8.64], R2 ;  /* 0x0000000208007986 */ /* 0x000fe8000c101b04 */
[----:B------:R-:W-:Y:S01]  /*0550*/  STG.E.64 desc[UR4][R4.64], R6 ;  /* 0x0000000604007986 */ /* 0x000fe2000c101b04 */
[----:B------:R-:W-:Y:S05]  /*0560*/  EXIT ;  /* 0x000000000000794d */ /* 0x000fea0003800000 */
.L_x_0:
[----:B------:R-:W-:-:S00]  /*0570*/  BRA `(.L_x_0) ;  /* 0xfffffffc00fc7947 */ /* 0x000fc0000383ffff */
[----:B------:R-:W-:-:S00]  /*0580*/  NOP ;  /* 0x0000000000007918 */ /* 0x000fc00000000000 */
[----:B------:R-:W-:-:S00]  /*0590*/  NOP ;  /* 0x0000000000007918 */ /* 0x000fc00000000000 */
[----:B------:R-:W-:-:S00]  /*05a0*/  NOP ;  /* 0x0000000000007918 */ /* 0x000fc00000000000 */
[----:B------:R-:W-:-:S00]  /*05b0*/  NOP ;  /* 0x0000000000007918 */ /* 0x000fc00000000000 */
[----:B------:R-:W-:-:S00]  /*05c0*/  NOP ;  /* 0x0000000000007918 */ /* 0x000fc00000000000 */
[----:B------:R-:W-:-:S00]  /*05d0*/  NOP ;  /* 0x0000000000007918 */ /* 0x000fc00000000000 */
[----:B------:R-:W-:-:S00]  /*05e0*/  NOP ;  /* 0x0000000000007918 */ /* 0x000fc00000000000 */
[----:B------:R-:W-:-:S00]  /*05f0*/  NOP ;  /* 0x0000000000007918 */ /* 0x000fc00000000000 */
.L_x_1:


//--------------------- .nv.global.init           --------------------------
	.section	.nv.global.init,"aw",@progbits
.nv.global.init:
	.type		_$_str,@object
	.size		_$_str,(_$_str_$_2 - _$_str)
_$_str:
        /*0000*/ 	.byte	0x5f, 0x5f, 0x43, 0x55, 0x44, 0x41, 0x5f, 0x46, 0x54, 0x5a, 0x00
	.type		_$_str_$_2,@object
	.size		_$_str_$_2,(.L_1 - _$_str_$_2)
_$_str_$_2:
        /*000b*/ 	.byte	0x5f, 0x5f, 0x43, 0x55, 0x44, 0x41, 0x5f, 0x50, 0x52, 0x45, 0x43, 0x5f, 0x53, 0x51, 0x52, 0x54
        /*001b*/ 	.byte	0x00
.L_1:


//--------------------- .nv.constant0.triton_poi_fused__native_batch_norm_legit_no_training_cat_relu_21 --------------------------
	.section	.nv.constant0.triton_poi_fused__native_batch_norm_legit_no_training_cat_relu_21,"a",@progbits
	.sectionflags	@""
	.align	4
.nv.constant0.triton_poi_fused__native_batch_norm_legit_no_training_cat_relu_21:
	.zero		604
